	.headerflags	@"EF_CUDA_TEXMODE_UNIFIED EF_CUDA_64BIT_ADDRESS EF_CUDA_ACCELERATORS EF_CUDA_SM90 EF_CUDA_VIRTUAL_SM(EF_CUDA_SM90)"
	.elftype	@"ET_EXEC"


//--------------------- .nv.info                  --------------------------
	.section	.nv.info,"",@"SHT_CUDA_INFO"
	.align	4


	//----- nvinfo : EIATTR_REGCOUNT
	.align		4
        /*0000*/ 	.byte	0x04, 0x2f
        /*0002*/ 	.short	(.L_1 - .L_0)
	.align		4
.L_0:
        /*0004*/ 	.word	index@(triton_poi_fused_reflection_pad2d_0)
        /*0008*/ 	.word	0x00000008


	//----- nvinfo : EIATTR_MIN_STACK_SIZE
	.align		4
.L_1:
        /*000c*/ 	.byte	0x04, 0x12
        /*000e*/ 	.short	(.L_3 - .L_2)
	.align		4
.L_2:
        /*0010*/ 	.word	index@(triton_poi_fused_reflection_pad2d_0)
        /*0014*/ 	.word	0x00000000


	//----- nvinfo : EIATTR_FRAME_SIZE
	.align		4
.L_3:
        /*0018*/ 	.byte	0x04, 0x11
        /*001a*/ 	.short	(.L_5 - .L_4)
	.align		4
.L_4:
        /*001c*/ 	.word	index@(triton_poi_fused_reflection_pad2d_0)
        /*0020*/ 	.word	0x00000000


	//----- nvinfo : EIATTR_MIN_STACK_SIZE
	.align		4
.L_5:
        /*0024*/ 	.byte	0x04, 0x12
        /*0026*/ 	.short	(.L_7 - .L_6)
	.align		4
.L_6:
        /*0028*/ 	.word	index@(triton_poi_fused_reflection_pad2d_0)
        /*002c*/ 	.word	0x00000000
.L_7:


//--------------------- .nv.info.triton_poi_fused_reflection_pad2d_0 --------------------------
	.section	.nv.info.triton_poi_fused_reflection_pad2d_0,"",@"SHT_CUDA_INFO"
	.sectionflags	@""
	.align	4


	//----- nvinfo : EIATTR_CUDA_API_VERSION
	.align		4
        /*0000*/ 	.byte	0x04, 0x37
        /*0002*/ 	.short	(.L_9 - .L_8)
.L_8:
        /*0004*/ 	.word	0x0000007c


	//----- nvinfo : EIATTR_KPARAM_INFO
	.align		4
.L_9:
        /*0008*/ 	.byte	0x04, 0x17
        /*000a*/ 	.short	(.L_11 - .L_10)
.L_10:
        /*000c*/ 	.word	0x00000000
        /*0010*/ 	.short	0x0001
        /*0012*/ 	.short	0x0008
        /*0014*/ 	.byte	0x00, 0xf0, 0x11, 0x00


	//----- nvinfo : EIATTR_KPARAM_INFO
	.align		4
.L_11:
        /*0018*/ 	.byte	0x04, 0x17
        /*001a*/ 	.short	(.L_13 - .L_12)
.L_12:
        /*001c*/ 	.word	0x00000000
        /*0020*/ 	.short	0x0000
        /*0022*/ 	.short	0x0000
        /*0024*/ 	.byte	0x00, 0xf4, 0x21, 0x00


	//----- nvinfo : EIATTR_SPARSE_MMA_MASK
	.align		4
.L_13:
        /*0028*/ 	.byte	0x03, 0x50
        /*002a*/ 	.short	0x0000


	//----- nvinfo : EIATTR_MAXREG_COUNT
	.align		4
        /*002c*/ 	.byte	0x03, 0x1b
        /*002e*/ 	.short	0x00ff


	//----- nvinfo : EIATTR_EXIT_INSTR_OFFSETS
	.align		4
        /*0030*/ 	.byte	0x04, 0x1c
        /*0032*/ 	.short	(.L_15 - .L_14)


	//   ....[0]....
.L_14:
        /*0034*/ 	.word	0x000000a0


	//   ....[1]....
        /*0038*/ 	.word	0x000000d0


	//----- nvinfo : EIATTR_REQNTID
	.align		4
.L_15:
        /*003c*/ 	.byte	0x04, 0x10
        /*003e*/ 	.short	(.L_17 - .L_16)
.L_16:
        /*0040*/ 	.word	0x00000020
        /*0044*/ 	.word	0x00000001
        /*0048*/ 	.word	0x00000001


	//----- nvinfo : EIATTR_CBANK_PARAM_SIZE
	.align		4
.L_17:
        /*004c*/ 	.byte	0x03, 0x19
        /*004e*/ 	.short	0x000c


	//----- nvinfo : EIATTR_PARAM_CBANK
	.align		4
        /*0050*/ 	.byte	0x04, 0x0a
        /*0052*/ 	.short	(.L_19 - .L_18)
	.align		4
.L_18:
        /*0054*/ 	.word	index@(.nv.constant0.triton_poi_fused_reflection_pad2d_0)
        /*0058*/ 	.short	0x0210
        /*005a*/ 	.short	0x000c


	//----- nvinfo : EIATTR_SW_WAR
	.align		4
.L_19:
        /*005c*/ 	.byte	0x04, 0x36
        /*005e*/ 	.short	(.L_21 - .L_20)
.L_20:
        /*0060*/ 	.word	0x00000008
.L_21:


//--------------------- .nv.callgraph             --------------------------
	.section	.nv.callgraph,"",@"SHT_CUDA_CALLGRAPH"
	.align	4
	.sectionentsize	8
	.align		4
        /*0000*/ 	.word	0x00000000
	.align		4
        /*0004*/ 	.word	0xffffffff
	.align		4
        /*0008*/ 	.word	0x00000000
	.align		4
        /*000c*/ 	.word	0xfffffffe
	.align		4
        /*0010*/ 	.word	0x00000000
	.align		4
        /*0014*/ 	.word	0xfffffffd
	.align		4
        /*0018*/ 	.word	0x00000000
	.align		4
        /*001c*/ 	.word	0xfffffffc


//--------------------- .text.triton_poi_fused_reflection_pad2d_0 --------------------------
	.section	.text.triton_poi_fused_reflection_pad2d_0,"ax",@progbits
	.align	128
        .global         triton_poi_fused_reflection_pad2d_0
        .type           triton_poi_fused_reflection_pad2d_0,@function
        .size           triton_poi_fused_reflection_pad2d_0,(.L_x_1 - triton_poi_fused_reflection_pad2d_0)
        .other          triton_poi_fused_reflection_pad2d_0,@"STO_CUDA_ENTRY STV_DEFAULT"
triton_poi_fused_reflection_pad2d_0:
.text.triton_poi_fused_reflection_pad2d_0:
[----:B------:R-:W0:Y:S02]  /*0000*/  LDC R1, c[0x0][0x28] ;  /* 0x00000a00ff017b82 */ /* 0x000e240000000800 */
[----:B------:R-:W1:Y:S01]  /*0010*/  S2R R0, SR_TID.X ;  /* 0x0000000000007919 */ /* 0x000e620000002100 */
[----:B------:R-:W2:Y:S01]  /*0020*/  LDC.64 R4, c[0x0][0x210] ;  /* 0x00008400ff047b82 */ /* 0x000ea20000000a00 */
[----:B------:R-:W3:Y:S01]  /*0030*/  S2R R3, SR_CTAID.X ;  /* 0x0000000000037919 */ /* 0x000ee20000002500 */
[C---:B-1----:R-:W-:Y:S02]  /*0040*/  LOP3.LUT R2, R0.reuse, 0x3, RZ, 0xc0, !PT ;  /* 0x0000000300027812 */ /* 0x042fe400078ec0ff */
[----:B------:R-:W-:-:S03]  /*0050*/  LOP3.LUT P0, RZ, R0, 0x1c, RZ, 0xc0, !PT ;  /* 0x0000001c00ff7812 */ /* 0x000fc6000780c0ff */
[----:B---3--:R-:W-:-:S04]  /*0060*/  IMAD R2, R3, 0x4, R2 ;  /* 0x0000000403027824 */ /* 0x008fc800078e0202 */
[C---:B--2---:R-:W-:Y:S01]  /*0070*/  IMAD.WIDE R4, R2.reuse, 0x8, R4 ;  /* 0x0000000802047825 */ /* 0x044fe200078e0204 */
[----:B------:R-:W-:Y:S02]  /*0080*/  ISETP.LT.AND P0, PT, R2, 0x4, !P0 ;  /* 0x000000040200780c */ /* 0x000fe40004701270 */
[----:B------:R-:W-:-:S11]  /*0090*/  SHF.R.S32.HI R3, RZ, 0x1f, R2 ;  /* 0x0000001fff037819 */ /* 0x000fd60000011402 */
[----:B------:R-:W-:Y:S05]  /*00a0*/  @!P0 EXIT ;  /* 0x000000000000894d */ /* 0x000fea0003800000 */
[----:B------:R-:W-:Y:S02]  /*00b0*/  ULDC.64 UR4, c[0x0][0x208] ;  /* 0x0000820000047ab9 */ /* 0x000fe40000000a00 */
[----:B------:R-:W-:Y:S01]  /*00c0*/  STG.E.64 desc[UR4][R4.64], R2 ;  /* 0x0000000204007986 */ /* 0x000fe2000c101b04 */
[----:B------:R-:W-:Y:S05]  /*00d0*/  EXIT ;  /* 0x000000000000794d */ /* 0x000fea0003800000 */
.L_x_0:
[----:B------:R-:W-:-:S00]  /*00e0*/  BRA `(.L_x_0) ;  /* 0xfffffffc00fc7947 */ /* 0x000fc0000383ffff */
[----:B------:R-:W-:-:S00]  /*00f0*/  NOP ;  /* 0x0000000000007918 */ /* 0x000fc00000000000 */
        /* <DEDUP_REMOVED lines=8> */
.L_x_1:


//--------------------- .nv.constant0.triton_poi_fused_reflection_pad2d_0 --------------------------
	.section	.nv.constant0.triton_poi_fused_reflection_pad2d_0,"a",@progbits
	.sectionflags	@""
	.align	4
.nv.constant0.triton_poi_fused_reflection_pad2d_0:
	.zero		540
